	.headerflags	@"EF_CUDA_TEXMODE_UNIFIED EF_CUDA_64BIT_ADDRESS EF_CUDA_ACCELERATORS EF_CUDA_SM90 EF_CUDA_VIRTUAL_SM(EF_CUDA_SM90)"
	.elftype	@"ET_EXEC"


//--------------------- .nv.info                  --------------------------
	.section	.nv.info,"",@"SHT_CUDA_INFO"
	.align	4


	//----- nvinfo : EIATTR_REGCOUNT
	.align		4
        /*0000*/ 	.byte	0x04, 0x2f
        /*0002*/ 	.short	(.L_3 - .L_2)
	.align		4
.L_2:
        /*0004*/ 	.word	index@(triton_red_fused_add_mul_stack_sub_sum_56)
        /*0008*/ 	.word	0x00000028


	//----- nvinfo : EIATTR_MIN_STACK_SIZE
	.align		4
.L_3:
        /*000c*/ 	.byte	0x04, 0x12
        /*000e*/ 	.short	(.L_5 - .L_4)
	.align		4
.L_4:
        /*0010*/ 	.word	index@(triton_red_fused_add_mul_stack_sub_sum_56)
        /*0014*/ 	.word	0x00000000


	//----- nvinfo : EIATTR_FRAME_SIZE
	.align		4
.L_5:
        /*0018*/ 	.byte	0x04, 0x11
        /*001a*/ 	.short	(.L_7 - .L_6)
	.align		4
.L_6:
        /*001c*/ 	.word	index@(triton_red_fused_add_mul_stack_sub_sum_56)
        /*0020*/ 	.word	0x00000000


	//----- nvinfo : EIATTR_MIN_STACK_SIZE
	.align		4
.L_7:
        /*0024*/ 	.byte	0x04, 0x12
        /*0026*/ 	.short	(.L_9 - .L_8)
	.align		4
.L_8:
        /*0028*/ 	.word	index@(triton_red_fused_add_mul_stack_sub_sum_56)
        /*002c*/ 	.word	0x00000000
.L_9:


//--------------------- .nv.info.triton_red_fused_add_mul_stack_sub_sum_56 --------------------------
	.section	.nv.info.triton_red_fused_add_mul_stack_sub_sum_56,"",@"SHT_CUDA_INFO"
	.sectionflags	@""
	.align	4


	//----- nvinfo : EIATTR_CUDA_API_VERSION
	.align		4
        /*0000*/ 	.byte	0x04, 0x37
        /*0002*/ 	.short	(.L_11 - .L_10)
.L_10:
        /*0004*/ 	.word	0x0000007c


	//----- nvinfo : EIATTR_KPARAM_INFO
	.align		4
.L_11:
        /*0008*/ 	.byte	0x04, 0x17
        /*000a*/ 	.short	(.L_13 - .L_12)
.L_12:
        /*000c*/ 	.word	0x00000000
        /*0010*/ 	.short	0x000a
        /*0012*/ 	.short	0x004c
        /*0014*/ 	.byte	0x00, 0xf0, 0x11, 0x00


	//----- nvinfo : EIATTR_KPARAM_INFO
	.align		4
.L_13:
        /*0018*/ 	.byte	0x04, 0x17
        /*001a*/ 	.short	(.L_15 - .L_14)
.L_14:
        /*001c*/ 	.word	0x00000000
        /*0020*/ 	.short	0x0009
        /*0022*/ 	.short	0x0048
        /*0024*/ 	.byte	0x00, 0xf0, 0x11, 0x00


	//----- nvinfo : EIATTR_KPARAM_INFO
	.align		4
.L_15:
        /*0028*/ 	.byte	0x04, 0x17
        /*002a*/ 	.short	(.L_17 - .L_16)
.L_16:
        /*002c*/ 	.word	0x00000000
        /*0030*/ 	.short	0x0008
        /*0032*/ 	.short	0x0040
        /*0034*/ 	.byte	0x00, 0xf4, 0x21, 0x00


	//----- nvinfo : EIATTR_KPARAM_INFO
	.align		4
.L_17:
        /*0038*/ 	.byte	0x04, 0x17
        /*003a*/ 	.short	(.L_19 - .L_18)
.L_18:
        /*003c*/ 	.word	0x00000000
        /*0040*/ 	.short	0x0007
        /*0042*/ 	.short	0x0038
        /*0044*/ 	.byte	0x00, 0xf4, 0x21, 0x00


	//----- nvinfo : EIATTR_KPARAM_INFO
	.align		4
.L_19:
        /*0048*/ 	.byte	0x04, 0x17
        /*004a*/ 	.short	(.L_21 - .L_20)
.L_20:
        /*004c*/ 	.word	0x00000000
        /*0050*/ 	.short	0x0006
        /*0052*/ 	.short	0x0030
        /*0054*/ 	.byte	0x00, 0xf4, 0x21, 0x00


	//----- nvinfo : EIATTR_KPARAM_INFO
	.align		4
.L_21:
        /*0058*/ 	.byte	0x04, 0x17
        /*005a*/ 	.short	(.L_23 - .L_22)
.L_22:
        /*005c*/ 	.word	0x00000000
        /*0060*/ 	.short	0x0005
        /*0062*/ 	.short	0x0028
        /*0064*/ 	.byte	0x00, 0xf4, 0x21, 0x00


	//----- nvinfo : EIATTR_KPARAM_INFO
	.align		4
.L_23:
        /*0068*/ 	.byte	0x04, 0x17
        /*006a*/ 	.short	(.L_25 - .L_24)
.L_24:
        /*006c*/ 	.word	0x00000000
        /*0070*/ 	.short	0x0004
        /*0072*/ 	.short	0x0020
        /*0074*/ 	.byte	0x00, 0xf4, 0x21, 0x00


	//----- nvinfo : EIATTR_KPARAM_INFO
	.align		4
.L_25:
        /*0078*/ 	.byte	0x04, 0x17
        /*007a*/ 	.short	(.L_27 - .L_26)
.L_26:
        /*007c*/ 	.word	0x00000000
        /*0080*/ 	.short	0x0003
        /*0082*/ 	.short	0x0018
        /*0084*/ 	.byte	0x00, 0xf4, 0x21, 0x00


	//----- nvinfo : EIATTR_KPARAM_INFO
	.align		4
.L_27:
        /*0088*/ 	.byte	0x04, 0x17
        /*008a*/ 	.short	(.L_29 - .L_28)
.L_28:
        /*008c*/ 	.word	0x00000000
        /*0090*/ 	.short	0x0002
        /*0092*/ 	.short	0x0010
        /*0094*/ 	.byte	0x00, 0xf4, 0x21, 0x00


	//----- nvinfo : EIATTR_KPARAM_INFO
	.align		4
.L_29:
        /*0098*/ 	.byte	0x04, 0x17
        /*009a*/ 	.short	(.L_31 - .L_30)
.L_30:
        /*009c*/ 	.word	0x00000000
        /*00a0*/ 	.short	0x0001
        /*00a2*/ 	.short	0x0008
        /*00a4*/ 	.byte	0x00, 0xf4, 0x21, 0x00


	//----- nvinfo : EIATTR_KPARAM_INFO
	.align		4
.L_31:
        /*00a8*/ 	.byte	0x04, 0x17
        /*00aa*/ 	.short	(.L_33 - .L_32)
.L_32:
        /*00ac*/ 	.word	0x00000000
        /*00b0*/ 	.short	0x0000
        /*00b2*/ 	.short	0x0000
        /*00b4*/ 	.byte	0x00, 0xf4, 0x21, 0x00


	//----- nvinfo : EIATTR_SPARSE_MMA_MASK
	.align		4
.L_33:
        /*00b8*/ 	.byte	0x03, 0x50
        /*00ba*/ 	.short	0x0000


	//----- nvinfo : EIATTR_MAXREG_COUNT
	.align		4
        /*00bc*/ 	.byte	0x03, 0x1b
        /*00be*/ 	.short	0x0080


	//----- nvinfo : EIATTR_COOP_GROUP_MASK_REGIDS
	.align		4
        /*00c0*/ 	.byte	0x04, 0x29
        /*00c2*/ 	.short	(.L_35 - .L_34)


	//   ....[0]....
.L_34:
        /*00c4*/ 	.word	0xffffffff


	//   ....[1]....
        /*00c8*/ 	.word	0xffffffff


	//   ....[2]....
        /*00cc*/ 	.word	0xffffffff


	//   ....[3]....
        /*00d0*/ 	.word	0xffffffff


	//   ....[4]....
        /*00d4*/ 	.word	0xffffffff


	//   ....[5]....
        /*00d8*/ 	.word	0xffffffff


	//   ....[6]....
        /*00dc*/ 	.word	0xffffffff


	//   ....[7]....
        /*00e0*/ 	.word	0xffffffff


	//   ....[8]....
        /*00e4*/ 	.word	0xffffffff


	//   ....[9]....
        /*00e8*/ 	.word	0xffffffff


	//   ....[10]....
        /*00ec*/ 	.word	0xffffffff


	//   ....[11]....
        /*00f0*/ 	.word	0xffffffff


	//   ....[12]....
        /*00f4*/ 	.word	0xffffffff


	//   ....[13]....
        /*00f8*/ 	.word	0xffffffff


	//   ....[14]....
        /*00fc*/ 	.word	0xffffffff


	//   ....[15]....
        /*0100*/ 	.word	0xffffffff


	//   ....[16]....
        /*0104*/ 	.word	0xffffffff


	//   ....[17]....
        /*0108*/ 	.word	0xffffffff


	//   ....[18]....
        /*010c*/ 	.word	0xffffffff


	//   ....[19]....
        /*0110*/ 	.word	0xffffffff


	//   ....[20]....
        /*0114*/ 	.word	0xffffffff


	//   ....[21]....
        /*0118*/ 	.word	0xffffffff


	//   ....[22]....
        /*011c*/ 	.word	0xffffffff


	//   ....[23]....
        /*0120*/ 	.word	0xffffffff


	//   ....[24]....
        /*0124*/ 	.word	0xffffffff


	//   ....[25]....
        /*0128*/ 	.word	0xffffffff


	//   ....[26]....
        /*012c*/ 	.word	0xffffffff


	//----- nvinfo : EIATTR_COOP_GROUP_INSTR_OFFSETS
	.align		4
.L_35:
        /*0130*/ 	.byte	0x04, 0x28
        /*0132*/ 	.short	(.L_37 - .L_36)


	//   ....[0]....
.L_36:
        /*0134*/ 	.word	0x000009d0


	//   ....[1]....
        /*0138*/ 	.word	0x00000a00


	//   ....[2]....
        /*013c*/ 	.word	0x00000a30


	//   ....[3]....
        /*0140*/ 	.word	0x00000a60


	//   ....[4]....
        /*0144*/ 	.word	0x00000a80


	//   ....[5]....
        /*0148*/ 	.word	0x00000ad0


	//   ....[6]....
        /*014c*/ 	.word	0x00000b00


	//   ....[7]....
        /*0150*/ 	.word	0x00000b20


	//   ....[8]....
        /*0154*/ 	.word	0x00000b30


	//   ....[9]....
        /*0158*/ 	.word	0x00000b60


	//   ....[10]....
        /*015c*/ 	.word	0x00000b70


	//   ....[11]....
        /*0160*/ 	.word	0x00000ba0


	//   ....[12]....
        /*0164*/ 	.word	0x00000bb0


	//   ....[13]....
        /*0168*/ 	.word	0x00000bf0


	//   ....[14]....
        /*016c*/ 	.word	0x00000c00


	//   ....[15]....
        /*0170*/ 	.word	0x00000c50


	//   ....[16]....
        /*0174*/ 	.word	0x00000c90


	//   ....[17]....
        /*0178*/ 	.word	0x00000ce0


	//   ....[18]....
        /*017c*/ 	.word	0x00000d10


	//   ....[19]....
        /*0180*/ 	.word	0x00000d20


	//   ....[20]....
        /*0184*/ 	.word	0x00000d50


	//   ....[21]....
        /*0188*/ 	.word	0x00000d70


	//   ....[22]....
        /*018c*/ 	.word	0x00000d90


	//   ....[23]....
        /*0190*/ 	.word	0x00000e20


	//   ....[24]....
        /*0194*/ 	.word	0x00000e40


	//   ....[25]....
        /*0198*/ 	.word	0x00000e60


	//   ....[26]....
        /*019c*/ 	.word	0x00000e80


	//----- nvinfo : EIATTR_EXIT_INSTR_OFFSETS
	.align		4
.L_37:
        /*01a0*/ 	.byte	0x04, 0x1c
        /*01a2*/ 	.short	(.L_39 - .L_38)


	//   ....[0]....
.L_38:
        /*01a4*/ 	.word	0x00000fa0


	//   ....[1]....
        /*01a8*/ 	.word	0x00001000


	//----- nvinfo : EIATTR_REQNTID
	.align		4
.L_39:
        /*01ac*/ 	.byte	0x04, 0x10
        /*01ae*/ 	.short	(.L_41 - .L_40)
.L_40:
        /*01b0*/ 	.word	0x00000200
        /*01b4*/ 	.word	0x00000001
        /*01b8*/ 	.word	0x00000001


	//----- nvinfo : EIATTR_CBANK_PARAM_SIZE
	.align		4
.L_41:
        /*01bc*/ 	.byte	0x03, 0x19
        /*01be*/ 	.short	0x0050


	//----- nvinfo : EIATTR_PARAM_CBANK
	.align		4
        /*01c0*/ 	.byte	0x04, 0x0a
        /*01c2*/ 	.short	(.L_43 - .L_42)
	.align		4
.L_42:
        /*01c4*/ 	.word	index@(.nv.constant0.triton_red_fused_add_mul_stack_sub_sum_56)
        /*01c8*/ 	.short	0x0210
        /*01ca*/ 	.short	0x0050


	//----- nvinfo : EIATTR_SW_WAR
	.align		4
.L_43:
        /*01cc*/ 	.byte	0x04, 0x36
        /*01ce*/ 	.short	(.L_45 - .L_44)
.L_44:
        /*01d0*/ 	.word	0x00000008
.L_45:


//--------------------- .nv.callgraph             --------------------------
	.section	.nv.callgraph,"",@"SHT_CUDA_CALLGRAPH"
	.align	4
	.sectionentsize	8
	.align		4
        /*0000*/ 	.word	0x00000000
	.align		4
        /*0004*/ 	.word	0xffffffff
	.align		4
        /*0008*/ 	.word	0x00000000
	.align		4
        /*000c*/ 	.word	0xfffffffe
	.align		4
        /*0010*/ 	.word	0x00000000
	.align		4
        /*0014*/ 	.word	0xfffffffd
	.align		4
        /*0018*/ 	.word	0x00000000
	.align		4
        /*001c*/ 	.word	0xfffffffc


//--------------------- .nv.constant4             --------------------------
	.section	.nv.constant4,"a",@progbits
	.align	8
	.align		8
.nv.constant4:
        /*0000*/ 	.dword	_$_str
	.align		8
        /*0008*/ 	.dword	_$_str_$_2


//--------------------- .text.triton_red_fused_add_mul_stack_sub_sum_56 --------------------------
	.section	.text.triton_red_fused_add_mul_stack_sub_sum_56,"ax",@progbits
	.sectionflags	@"SHF_BARRIERS=1"
	.align	128
        .global         triton_red_fused_add_mul_stack_sub_sum_56
        .type           triton_red_fused_add_mul_stack_sub_sum_56,@function
        .size           triton_red_fused_add_mul_stack_sub_sum_56,(.L_x_2 - triton_red_fused_add_mul_stack_sub_sum_56)
        .other          triton_red_fused_add_mul_stack_sub_sum_56,@"STO_CUDA_ENTRY STV_DEFAULT"
triton_red_fused_add_mul_stack_sub_sum_56:
.text.triton_red_fused_add_mul_stack_sub_sum_56:
[----:B------:R-:W0:Y:S02]  /*0000*/  LDC R1, c[0x0][0x28] ;  /* 0x00000a00ff017b82 */ /* 0x000e240000000800 */
[----:B------:R-:W1:Y:S01]  /*0010*/  S2R R36, SR_TID.X ;  /* 0x0000000000247919 */ /* 0x000e620000002100 */
[----:B------:R-:W-:Y:S01]  /*0020*/  IMAD.MOV.U32 R30, RZ, RZ, RZ ;  /* 0x000000ffff1e7224 */ /* 0x000fe200078e00ff */
[----:B------:R-:W-:Y:S02]  /*0030*/  CS2R R28, SRZ ;  /* 0x00000000001c7805 */ /* 0x000fe4000001ff00 */
[----:B------:R-:W-:Y:S01]  /*0040*/  CS2R R26, SRZ ;  /* 0x00000000001a7805 */ /* 0x000fe2000001ff00 */
[----:B------:R-:W2:Y:S01]  /*0050*/  S2R R8, SR_CTAID.X ;  /* 0x0000000000087919 */ /* 0x000ea20000002500 */
[----:B------:R-:W-:Y:S02]  /*0060*/  CS2R R6, SRZ ;  /* 0x0000000000067805 */ /* 0x000fe4000001ff00 */
[----:B------:R-:W-:Y:S02]  /*0070*/  CS2R R4, SRZ ;  /* 0x0000000000047805 */ /* 0x000fe4000001ff00 */
[----:B------:R-:W-:Y:S01]  /*0080*/  CS2R R2, SRZ ;  /* 0x0000000000027805 */ /* 0x000fe2000001ff00 */
[----:B------:R-:W-:Y:S01]  /*0090*/  IMAD.MOV.U32 R0, RZ, RZ, RZ ;  /* 0x000000ffff007224 */ /* 0x000fe200078e00ff */
[----:B------:R-:W-:Y:S01]  /*00a0*/  ULDC.64 UR6, c[0x0][0x208] ;  /* 0x0000820000067ab9 */ /* 0x000fe20000000a00 */
[----:B------:R-:W-:Y:S01]  /*00b0*/  UMOV UR4, URZ ;  /* 0x0000003f00047c82 */ /* 0x000fe20008000000 */
[----:B------:R-:W-:Y:S01]  /*00c0*/  UMOV UR5, URZ ;  /* 0x0000003f00057c82 */ /* 0x000fe20008000000 */
[----:B------:R-:W-:Y:S01]  /*00d0*/  UPLOP3.LUT UP0, UPT, UPT, UPT, UPT, 0x80, 0x0 ;  /* 0x000000000000789c */ /* 0x000fe20003f0f070 */
[----:B------:R-:W-:Y:S01]  /*00e0*/  ULDC.64 UR8, c[0x0][0x210] ;  /* 0x0000840000087ab9 */ /* 0x000fe20000000a00 */
[----:B------:R-:W-:Y:S01]  /*00f0*/  ULDC.64 UR10, c[0x0][0x218] ;  /* 0x00008600000a7ab9 */ /* 0x000fe20000000a00 */
[----:B------:R-:W-:Y:S01]  /*0100*/  ULDC.64 UR12, c[0x0][0x220] ;  /* 0x00008800000c7ab9 */ /* 0x000fe20000000a00 */
[----:B------:R-:W-:Y:S01]  /*0110*/  ULDC.64 UR14, c[0x0][0x228] ;  /* 0x00008a00000e7ab9 */ /* 0x000fe20000000a00 */
[----:B------:R-:W-:Y:S01]  /*0120*/  ULDC.64 UR16, c[0x0][0x230] ;  /* 0x00008c0000107ab9 */ /* 0x000fe20000000a00 */
[----:B------:R-:W-:Y:S01]  /*0130*/  ULDC.64 UR18, c[0x0][0x238] ;  /* 0x00008e0000127ab9 */ /* 0x000fe20000000a00 */
[----:B------:R-:W-:Y:S01]  /*0140*/  ULDC.64 UR20, c[0x0][0x240] ;  /* 0x0000900000147ab9 */ /* 0x000fe20000000a00 */
[----:B------:R-:W-:Y:S01]  /*0150*/  ULDC.64 UR22, c[0x0][0x248] ;  /* 0x0000920000167ab9 */ /* 0x000fe20000000a00 */
[----:B-1----:R-:W-:Y:S01]  /*0160*/  IMAD.SHL.U32 R37, R36, 0x4, RZ ;  /* 0x0000000424257824 */ /* 0x002fe200078e00ff */
[----:B--2---:R-:W-:-:S04]  /*0170*/  ISETP.GE.AND P0, PT, R8, 0x4, PT ;  /* 0x000000040800780c */ /* 0x004fc80003f06270 */
[----:B------:R-:W-:-:S05]  /*0180*/  LOP3.LUT R34, R37, 0x7fc, RZ, 0xc0, !PT ;  /* 0x000007fc25227812 */ /* 0x000fca00078ec0ff */
[----:B------:R-:W-:-:S05]  /*0190*/  IMAD R34, R8, 0x1000, R34 ;  /* 0x0000100008227824 */ /* 0x000fca00078e0222 */
[----:B------:R-:W-:-:S07]  /*01a0*/  SHF.R.S32.HI R35, RZ, 0x1f, R34 ;  /* 0x0000001fff237819 */ /* 0x000fce0000011422 */
.L_x_0:
[----:B------:R-:W-:Y:S02]  /*01b0*/  LOP3.LUT R25, R34, UR4, RZ, 0xfc, !PT ;  /* 0x0000000422197c12 */ /* 0x000fe4000f8efcff */
[----:B------:R-:W-:Y:S02]  /*01c0*/  CS2R R8, SRZ ;  /* 0x0000000000087805 */ /* 0x000fe4000001ff00 */
[----:B------:R-:W-:Y:S02]  /*01d0*/  LOP3.LUT R24, R35, UR5, RZ, 0xfc, !PT ;  /* 0x0000000523187c12 */ /* 0x000fe4000f8efcff */
[----:B------:R-:W-:Y:S02]  /*01e0*/  CS2R R10, SRZ ;  /* 0x00000000000a7805 */ /* 0x000fe4000001ff00 */
[----:B------:R-:W-:Y:S02]  /*01f0*/  CS2R R12, SRZ ;  /* 0x00000000000c7805 */ /* 0x000fe4000001ff00 */
[----:B------:R-:W-:-:S02]  /*0200*/  CS2R R14, SRZ ;  /* 0x00000000000e7805 */ /* 0x000fc4000001ff00 */
[C---:B------:R-:W-:Y:S01]  /*0210*/  SHF.L.U64.HI R24, R25.reuse, 0x2, R24 ;  /* 0x0000000219187819 */ /* 0x040fe20000010218 */
[----:B------:R-:W-:-:S05]  /*0220*/  IMAD.SHL.U32 R25, R25, 0x4, RZ ;  /* 0x0000000419197824 */ /* 0x000fca00078e00ff */
[----:B------:R-:W-:Y:S02]  /*0230*/  IADD3 R16, P1, R25, UR8, RZ ;  /* 0x0000000819107c10 */ /* 0x000fe4000ff3e0ff */
[----:B------:R-:W-:Y:S02]  /*0240*/  IADD3 R18, P2, R25, UR10, RZ ;  /* 0x0000000a19127c10 */ /* 0x000fe4000ff5e0ff */
[----:B------:R-:W-:Y:S02]  /*0250*/  IADD3.X R17, R24, UR9, RZ, P1, !PT ;  /* 0x0000000918117c10 */ /* 0x000fe40008ffe4ff */
[----:B------:R-:W-:-:S03]  /*0260*/  IADD3.X R19, R24, UR11, RZ, P2, !PT ;  /* 0x0000000b18137c10 */ /* 0x000fc600097fe4ff */
[----:B------:R1:W2:Y:S04]  /*0270*/  @!P0 LDG.E.EF.128 R8, desc[UR6][R16.64] ;  /* 0x0000000610088981 */ /* 0x0002a8000c0e1d00 */
[----:B------:R3:W4:Y:S01]  /*0280*/  @!P0 LDG.E.EF.128 R12, desc[UR6][R18.64] ;  /* 0x00000006120c8981 */ /* 0x000722000c0e1d00 */
[----:B------:R-:W-:-:S04]  /*0290*/  IADD3 R20, P1, R25, UR16, RZ ;  /* 0x0000001019147c10 */ /* 0x000fc8000ff3e0ff */
[----:B------:R-:W-:Y:S02]  /*02a0*/  IADD3.X R21, R24, UR17, RZ, P1, !PT ;  /* 0x0000001118157c10 */ /* 0x000fe40008ffe4ff */
[----:B-1----:R-:W-:Y:S02]  /*02b0*/  CS2R R16, SRZ ;  /* 0x0000000000107805 */ /* 0x002fe4000001ff00 */
[----:B---3--:R-:W-:Y:S02]  /*02c0*/  CS2R R18, SRZ ;  /* 0x0000000000127805 */ /* 0x008fe4000001ff00 */
[----:B------:R-:W-:-:S04]  /*02d0*/  CS2R R22, SRZ ;  /* 0x0000000000167805 */ /* 0x000fc8000001ff00 */
[----:B------:R1:W3:Y:S02]  /*02e0*/  @!P0 LDG.E.EF.128 R16, desc[UR6][R20.64] ;  /* 0x0000000614108981 */ /* 0x0002e4000c0e1d00 */
[----:B-1----:R-:W-:Y:S02]  /*02f0*/  CS2R R20, SRZ ;  /* 0x0000000000147805 */ /* 0x002fe4000001ff00 */
[----:B--2---:R-:W-:Y:S02]  /*0300*/  SEL R10, R10, RZ, !P0 ;  /* 0x000000ff0a0a7207 */ /* 0x004fe40004000000 */
[----:B------:R-:W-:Y:S02]  /*0310*/  SEL R11, R11, RZ, !P0 ;  /* 0x000000ff0b0b7207 */ /* 0x000fe40004000000 */
[----:B----4-:R-:W-:Y:S02]  /*0320*/  SEL R33, R14, RZ, !P0 ;  /* 0x000000ff0e217207 */ /* 0x010fe40004000000 */
[----:B------:R-:W-:-:S02]  /*0330*/  SEL R32, R15, RZ, !P0 ;  /* 0x000000ff0f207207 */ /* 0x000fc40004000000 */
[----:B------:R-:W-:Y:S01]  /*0340*/  SEL R9, R9, RZ, !P0 ;  /* 0x000000ff09097207 */ /* 0x000fe20004000000 */
[----:B------:R-:W-:Y:S01]  /*0350*/  FFMA R33, R33, -0.015625, R10 ;  /* 0xbc80000021217823 */ /* 0x000fe2000000000a */
[----:B------:R-:W-:Y:S01]  /*0360*/  IADD3 R10, P1, R25, UR18, RZ ;  /* 0x00000012190a7c10 */ /* 0x000fe2000ff3e0ff */
[----:B------:R-:W-:Y:S01]  /*0370*/  FFMA R32, R32, -0.015625, R11 ;  /* 0xbc80000020207823 */ /* 0x000fe2000000000b */
[----:B------:R-:W-:Y:S02]  /*0380*/  SEL R14, R13, RZ, !P0 ;  /* 0x000000ff0d0e7207 */ /* 0x000fe40004000000 */
[----:B------:R-:W-:Y:S02]  /*0390*/  IADD3.X R11, R24, UR19, RZ, P1, !PT ;  /* 0x00000013180b7c10 */ /* 0x000fe40008ffe4ff */
[----:B------:R-:W-:Y:S01]  /*03a0*/  SEL R12, R12, RZ, !P0 ;  /* 0x000000ff0c0c7207 */ /* 0x000fe20004000000 */
[----:B------:R-:W-:Y:S02]  /*03b0*/  FFMA R31, R14, -0.015625, R9 ;  /* 0xbc8000000e1f7823 */ /* 0x000fe40000000009 */
[----:B------:R1:W2:Y:S01]  /*03c0*/  @!P0 LDG.E.EF.128 R20, desc[UR6][R10.64] ;  /* 0x000000060a148981 */ /* 0x0002a2000c0e1d00 */
[----:B------:R-:W-:-:S02]  /*03d0*/  SEL R9, R8, RZ, !P0 ;  /* 0x000000ff08097207 */ /* 0x000fc40004000000 */
[----:B---3--:R-:W-:Y:S02]  /*03e0*/  SEL R18, R18, RZ, !P0 ;  /* 0x000000ff12127207 */ /* 0x008fe40004000000 */
[----:B------:R-:W-:Y:S01]  /*03f0*/  SEL R8, R16, RZ, !P0 ;  /* 0x000000ff10087207 */ /* 0x000fe20004000000 */
[----:B------:R-:W-:Y:S01]  /*0400*/  FFMA R16, R12, -0.015625, R9 ;  /* 0xbc8000000c107823 */ /* 0x000fe20000000009 */
[----:B------:R-:W-:Y:S02]  /*0410*/  IADD3 R12, P1, R25, UR20, RZ ;  /* 0x00000014190c7c10 */ /* 0x000fe4000ff3e0ff */
[----:B-1----:R-:W-:Y:S02]  /*0420*/  CS2R R10, SRZ ;  /* 0x00000000000a7805 */ /* 0x002fe4000001ff00 */
[----:B--2---:R-:W-:Y:S02]  /*0430*/  SEL R15, R22, RZ, !P0 ;  /* 0x000000ff160f7207 */ /* 0x004fe40004000000 */
[----:B------:R-:W-:-:S03]  /*0440*/  SEL R13, R20, RZ, !P0 ;  /* 0x000000ff140d7207 */ /* 0x000fc60004000000 */
[----:B------:R-:W-:Y:S02]  /*0450*/  FFMA R20, R15, -0.015625, R18 ;  /* 0xbc8000000f147823 */ /* 0x000fe40000000012 */
[----:B------:R-:W-:Y:S01]  /*0460*/  FFMA R18, R13, -0.015625, R8 ;  /* 0xbc8000000d127823 */ /* 0x000fe20000000008 */
[----:B------:R-:W-:Y:S02]  /*0470*/  CS2R R8, SRZ ;  /* 0x0000000000087805 */ /* 0x000fe4000001ff00 */
[----:B------:R-:W-:-:S05]  /*0480*/  IADD3.X R13, R24, UR21, RZ, P1, !PT ;  /* 0x00000015180d7c10 */ /* 0x000fca0008ffe4ff */
[----:B------:R1:W2:Y:S01]  /*0490*/  @!P0 LDG.E.EF.128 R8, desc[UR6][R12.64] ;  /* 0x000000060c088981 */ /* 0x0002a2000c0e1d00 */
[----:B------:R-:W-:Y:S02]  /*04a0*/  SEL R14, R17, RZ, !P0 ;  /* 0x000000ff110e7207 */ /* 0x000fe40004000000 */
[----:B------:R-:W-:Y:S02]  /*04b0*/  SEL R21, R21, RZ, !P0 ;  /* 0x000000ff15157207 */ /* 0x000fe40004000000 */
[----:B------:R-:W-:Y:S02]  /*04c0*/  SEL R19, R19, RZ, !P0 ;  /* 0x000000ff13137207 */ /* 0x000fe40004000000 */
[----:B------:R-:W-:Y:S01]  /*04d0*/  SEL R22, R23, RZ, !P0 ;  /* 0x000000ff17167207 */ /* 0x000fe20004000000 */
[----:B------:R-:W-:Y:S01]  /*04e0*/  FFMA R14, R21, -0.015625, R14 ;  /* 0xbc800000150e7823 */ /* 0x000fe2000000000e */
[----:B-1----:R-:W-:-:S03]  /*04f0*/  CS2R R12, SRZ ;  /* 0x00000000000c7805 */ /* 0x002fc6000001ff00 */
[----:B------:R-:W-:Y:S01]  /*0500*/  FFMA R21, R22, -0.015625, R19 ;  /* 0xbc80000016157823 */ /* 0x000fe20000000013 */
[----:B--2---:R-:W-:Y:S02]  /*0510*/  SEL R15, R8, RZ, !P0 ;  /* 0x000000ff080f7207 */ /* 0x004fe40004000000 */
[----:B------:R-:W-:Y:S02]  /*0520*/  SEL R9, R9, RZ, !P0 ;  /* 0x000000ff09097207 */ /* 0x000fe40004000000 */
[----:B------:R-:W-:Y:S01]  /*0530*/  IADD3 R8, P1, R25, UR12, RZ ;  /* 0x0000000c19087c10 */ /* 0x000fe2000ff3e0ff */
[----:B------:R-:W-:Y:S02]  /*0540*/  FFMA R18, R15, -0.015625, R18 ;  /* 0xbc8000000f127823 */ /* 0x000fe40000000012 */
[----:B------:R-:W-:Y:S01]  /*0550*/  FFMA R19, R9, -0.015625, R14 ;  /* 0xbc80000009137823 */ /* 0x000fe2000000000e */
[----:B------:R-:W-:Y:S02]  /*0560*/  CS2R R14, SRZ ;  /* 0x00000000000e7805 */ /* 0x000fe4000001ff00 */
[----:B------:R-:W-:-:S05]  /*0570*/  IADD3.X R9, R24, UR13, RZ, P1, !PT ;  /* 0x0000000d18097c10 */ /* 0x000fca0008ffe4ff */
[----:B------:R1:W2:Y:S01]  /*0580*/  @!P0 LDG.E.EF.128 R12, desc[UR6][R8.64] ;  /* 0x00000006080c8981 */ /* 0x0002a2000c0e1d00 */
[----:B------:R-:W-:Y:S02]  /*0590*/  SEL R17, R10, RZ, !P0 ;  /* 0x000000ff0a117207 */ /* 0x000fe40004000000 */
[----:B------:R-:W-:-:S05]  /*05a0*/  SEL R22, R11, RZ, !P0 ;  /* 0x000000ff0b167207 */ /* 0x000fca0004000000 */
[----:B------:R-:W-:Y:S01]  /*05b0*/  FFMA R21, R22, -0.015625, R21 ;  /* 0xbc80000016157823 */ /* 0x000fe20000000015 */
[----:B-1----:R-:W-:Y:S01]  /*05c0*/  CS2R R8, SRZ ;  /* 0x0000000000087805 */ /* 0x002fe2000001ff00 */
[----:B------:R-:W-:Y:S01]  /*05d0*/  FFMA R20, R17, -0.015625, R20 ;  /* 0xbc80000011147823 */ /* 0x000fe20000000014 */
[----:B--2---:R-:W-:Y:S02]  /*05e0*/  SEL R11, R12, RZ, !P0 ;  /* 0x000000ff0c0b7207 */ /* 0x004fe40004000000 */
[----:B------:R-:W-:Y:S02]  /*05f0*/  SEL R10, R13, RZ, !P0 ;  /* 0x000000ff0d0a7207 */ /* 0x000fe40004000000 */
[----:B------:R-:W-:Y:S01]  /*0600*/  IADD3 R12, P1, R25, UR14, RZ ;  /* 0x0000000e190c7c10 */ /* 0x000fe2000ff3e0ff */
[----:B------:R-:W-:Y:S02]  /*0610*/  FFMA R22, R11, -0.015625, R16 ;  /* 0xbc8000000b167823 */ /* 0x000fe40000000010 */
[----:B------:R-:W-:Y:S01]  /*0620*/  FFMA R31, R10, -0.015625, R31 ;  /* 0xbc8000000a1f7823 */ /* 0x000fe2000000001f */
[----:B------:R-:W-:-:S02]  /*0630*/  CS2R R10, SRZ ;  /* 0x00000000000a7805 */ /* 0x000fc4000001ff00 */
[----:B------:R-:W-:Y:S02]  /*0640*/  SEL R15, R15, RZ, !P0 ;  /* 0x000000ff0f0f7207 */ /* 0x000fe40004000000 */
[----:B------:R-:W-:Y:S02]  /*0650*/  IADD3.X R13, R24, UR15, RZ, P1, !PT ;  /* 0x0000000f180d7c10 */ /* 0x000fe40008ffe4ff */
[----:B------:R-:W-:Y:S02]  /*0660*/  SEL R14, R14, RZ, !P0 ;  /* 0x000000ff0e0e7207 */ /* 0x000fe40004000000 */
[----:B------:R-:W-:Y:S01]  /*0670*/  IADD3 R16, P1, R25, UR22, RZ ;  /* 0x0000001619107c10 */ /* 0x000fe2000ff3e0ff */
[----:B------:R-:W-:Y:S01]  /*0680*/  FFMA R32, R15, -0.015625, R32 ;  /* 0xbc8000000f207823 */ /* 0x000fe20000000020 */
[----:B------:R1:W2:Y:S01]  /*0690*/  @!P0 LDG.E.EF.128 R8, desc[UR6][R12.64] ;  /* 0x000000060c088981 */ /* 0x0002a2000c0e1d00 */
[----:B------:R-:W-:Y:S01]  /*06a0*/  FFMA R33, R14, -0.015625, R33 ;  /* 0xbc8000000e217823 */ /* 0x000fe20000000021 */
[----:B------:R-:W-:-:S02]  /*06b0*/  CS2R R14, SRZ ;  /* 0x00000000000e7805 */ /* 0x000fc4000001ff00 */
[----:B------:R-:W-:Y:S02]  /*06c0*/  IADD3.X R17, R24, UR23, RZ, P1, !PT ;  /* 0x0000001718117c10 */ /* 0x000fe40008ffe4ff */
[----:B-1----:R-:W-:-:S06]  /*06d0*/  CS2R R12, SRZ ;  /* 0x00000000000c7805 */ /* 0x002fcc000001ff00 */
[----:B------:R-:W3:Y:S01]  /*06e0*/  @!P0 LDG.E.EF.128 R12, desc[UR6][R16.64] ;  /* 0x00000006100c8981 */ /* 0x000ee2000c0e1d00 */
[----:B------:R-:W-:Y:S01]  /*06f0*/  PLOP3.LUT P1, PT, PT, PT, UP0, 0x80, 0x0 ;  /* 0x000000000000781c */ /* 0x000fe20003f2f008 */
[----:B------:R-:W-:Y:S01]  /*0700*/  UPLOP3.LUT UP0, UPT, UPT, UPT, UPT, 0x40, 0x0 ;  /* 0x000000000000789c */ /* 0x000fe20003f0e870 */
[----:B------:R-:W-:Y:S01]  /*0710*/  UMOV UR4, 0x800 ;  /* 0x0000080000047882 */ /* 0x000fe20000000000 */
[----:B--2---:R-:W-:Y:S02]  /*0720*/  SEL R24, R10, RZ, !P0 ;  /* 0x000000ff0a187207 */ /* 0x004fe40004000000 */
[----:B------:R-:W-:Y:S02]  /*0730*/  SEL R10, R9, RZ, !P0 ;  /* 0x000000ff090a7207 */ /* 0x000fe40004000000 */
[----:B------:R-:W-:-:S03]  /*0740*/  SEL R23, R8, RZ, !P0 ;  /* 0x000000ff08177207 */ /* 0x000fc60004000000 */
[----:B------:R-:W-:Y:S01]  /*0750*/  FFMA R31, R10, 0.000244140625, R31 ;  /* 0x398000000a1f7823 */ /* 0x000fe2000000001f */
[----:B------:R-:W-:Y:S01]  /*0760*/  SEL R11, R11, RZ, !P0 ;  /* 0x000000ff0b0b7207 */ /* 0x000fe20004000000 */
[----:B------:R-:W-:Y:S01]  /*0770*/  FFMA R9, R24, 0.000244140625, R33 ;  /* 0x3980000018097823 */ /* 0x000fe20000000021 */
[----:B------:R-:W-:Y:S01]  /*0780*/  FFMA R22, R23, 0.000244140625, R22 ;  /* 0x3980000017167823 */ /* 0x000fe20000000016 */
[----:B---3--:R-:W-:Y:S02]  /*0790*/  SEL R10, R15, RZ, !P0 ;  /* 0x000000ff0f0a7207 */ /* 0x008fe40004000000 */
[----:B------:R-:W-:Y:S02]  /*07a0*/  SEL R8, R13, RZ, !P0 ;  /* 0x000000ff0d087207 */ /* 0x000fe40004000000 */
[----:B------:R-:W-:Y:S02]  /*07b0*/  SEL R15, R14, RZ, !P0 ;  /* 0x000000ff0e0f7207 */ /* 0x000fe40004000000 */
[----:B------:R-:W-:Y:S01]  /*07c0*/  SEL R13, R12, RZ, !P0 ;  /* 0x000000ff0c0d7207 */ /* 0x000fe20004000000 */
[----:B------:R-:W-:Y:S01]  /*07d0*/  FFMA R11, R11, 0.000244140625, R32 ;  /* 0x398000000b0b7823 */ /* 0x000fe20000000020 */
[----:B------:R-:W-:Y:S01]  /*07e0*/  FFMA R10, R10, 0.000244140625, R21 ;  /* 0x398000000a0a7823 */ /* 0x000fe20000000015 */
[----:B------:R-:W-:Y:S01]  /*07f0*/  FFMA R8, R8, 0.000244140625, R19 ;  /* 0x3980000008087823 */ /* 0x000fe20000000013 */
[----:B------:R-:W-:Y:S01]  /*0800*/  FFMA R20, R15, 0.000244140625, R20 ;  /* 0x398000000f147823 */ /* 0x000fe20000000014 */
[----:B------:R-:W-:Y:S01]  /*0810*/  FFMA R13, R13, 0.000244140625, R18 ;  /* 0x398000000d0d7823 */ /* 0x000fe20000000012 */
[C---:B------:R-:W-:Y:S01]  /*0820*/  @!P0 FFMA R6, R31.reuse, R31, R6 ;  /* 0x0000001f1f068223 */ /* 0x040fe20000000006 */
[----:B------:R-:W-:Y:S01]  /*0830*/  @!P0 FFMA R29, R31, R8, R29 ;  /* 0x000000081f1d8223 */ /* 0x000fe2000000001d */
[C---:B------:R-:W-:Y:S01]  /*0840*/  @!P0 FFMA R0, R9.reuse, R9, R0 ;  /* 0x0000000909008223 */ /* 0x040fe20000000000 */
[----:B------:R-:W-:Y:S01]  /*0850*/  @!P0 FFMA R28, R9, R20, R28 ;  /* 0x00000014091c8223 */ /* 0x000fe2000000001c */
[C---:B------:R-:W-:Y:S01]  /*0860*/  @!P0 FFMA R2, R11.reuse, R11, R2 ;  /* 0x0000000b0b028223 */ /* 0x040fe20000000002 */
[-C--:B------:R-:W-:Y:S01]  /*0870*/  @!P0 FFMA R27, R11, R10.reuse, R27 ;  /* 0x0000000a0b1b8223 */ /* 0x080fe2000000001b */
[----:B------:R-:W-:Y:S01]  /*0880*/  @!P0 FFMA R4, R10, R10, R4 ;  /* 0x0000000a0a048223 */ /* 0x000fe20000000004 */
[----:B------:R-:W-:Y:S01]  /*0890*/  @!P0 FFMA R5, R20, R20, R5 ;  /* 0x0000001414058223 */ /* 0x000fe20000000005 */
[----:B------:R-:W-:Y:S01]  /*08a0*/  @!P0 FFMA R7, R8, R8, R7 ;  /* 0x0000000808078223 */ /* 0x000fe20000000007 */
[C---:B------:R-:W-:Y:S01]  /*08b0*/  @!P0 FFMA R3, R22.reuse, R22, R3 ;  /* 0x0000001616038223 */ /* 0x040fe20000000003 */
[-C--:B------:R-:W-:Y:S01]  /*08c0*/  @!P0 FFMA R30, R22, R13.reuse, R30 ;  /* 0x0000000d161e8223 */ /* 0x080fe2000000001e */
[----:B------:R-:W-:Y:S01]  /*08d0*/  @!P0 FFMA R26, R13, R13, R26 ;  /* 0x0000000d0d1a8223 */ /* 0x000fe2000000001a */
[----:B------:R-:W-:Y:S06]  /*08e0*/  @P1 BRA `(.L_x_0) ;  /* 0xfffffff800301947 */ /* 0x000fec000383ffff */
[----:B------:R-:W-:Y:S01]  /*08f0*/  FADD R29, R30, R29 ;  /* 0x0000001d1e1d7221 */ /* 0x000fe20000000000 */
[----:B------:R-:W1:Y:S01]  /*0900*/  S2UR UR5, SR_CgaCtaId ;  /* 0x00000000000579c3 */ /* 0x000e620000008800 */
[----:B------:R-:W-:Y:S01]  /*0910*/  LOP3.LUT P1, RZ, R36, 0x1f, RZ, 0xc0, !PT ;  /* 0x0000001f24ff7812 */ /* 0x000fe2000782c0ff */
[----:B------:R-:W-:Y:S01]  /*0920*/  UMOV UR4, 0x400 ;  /* 0x0000040000047882 */ /* 0x000fe20000000000 */
[----:B------:R-:W-:Y:S01]  /*0930*/  FADD R28, R28, R29 ;  /* 0x0000001d1c1c7221 */ /* 0x000fe20000000000 */
[C---:B------:R-:W-:Y:S01]  /*0940*/  ISETP.GE.AND P2, PT, R36.reuse, 0x10, PT ;  /* 0x000000102400780c */ /* 0x040fe20003f46270 */
[----:B------:R-:W-:Y:S01]  /*0950*/  FADD R3, R3, R6 ;  /* 0x0000000603037221 */ /* 0x000fe20000000000 */
[----:B------:R-:W-:Y:S01]  /*0960*/  LOP3.LUT P0, RZ, R36, 0xf, RZ, 0xc0, !PT ;  /* 0x0000000f24ff7812 */ /* 0x000fe2000780c0ff */
[----:B------:R-:W-:Y:S01]  /*0970*/  FADD R28, R27, R28 ;  /* 0x0000001c1b1c7221 */ /* 0x000fe20000000000 */
[----:B------:R-:W-:Y:S01]  /*0980*/  FADD R26, R26, R7 ;  /* 0x000000071a1a7221 */ /* 0x000fe20000000000 */
[----:B------:R-:W-:Y:S01]  /*0990*/  FADD R3, R0, R3 ;  /* 0x0000000300037221 */ /* 0x000fe20000000000 */
[----:B------:R-:W-:Y:S01]  /*09a0*/  ISETP.LT.AND P0, PT, R36, 0x10, !P0 ;  /* 0x000000102400780c */ /* 0x000fe20004701270 */
[----:B------:R-:W2:Y:S01]  /*09b0*/  S2R R25, SR_CTAID.X ;  /* 0x0000000000197919 */ /* 0x000ea20000002500 */
[----:B------:R-:W-:Y:S01]  /*09c0*/  FADD R5, R5, R26 ;  /* 0x0000001a05057221 */ /* 0x000fe20000000000 */
[----:B------:R-:W3:Y:S01]  /*09d0*/  SHFL.BFLY PT, R9, R28, 0x10, 0x1f ;  /* 0x0e001f001c097f89 */ /* 0x000ee200000e0000 */
[----:B-1----:R-:W-:Y:S01]  /*09e0*/  UPRMT UR4, UR5, 0x654, UR4 ;  /* 0x0000065405047896 */ /* 0x002fe20008000004 */
[----:B---3--:R-:W-:-:S05]  /*09f0*/  FADD R9, R28, R9 ;  /* 0x000000091c097221 */ /* 0x008fca0000000000 */
[----:B------:R-:W1:Y:S02]  /*0a00*/  SHFL.BFLY PT, R8, R9, 0x8, 0x1f ;  /* 0x0d001f0009087f89 */ /* 0x000e6400000e0000 */
[----:B-1----:R-:W-:Y:S01]  /*0a10*/  FADD R8, R9, R8 ;  /* 0x0000000809087221 */ /* 0x002fe20000000000 */
[----:B------:R-:W-:-:S04]  /*0a20*/  SHF.R.U32.HI R9, RZ, 0x3, R36 ;  /* 0x00000003ff097819 */ /* 0x000fc80000011624 */
[----:B------:R-:W1:Y:S02]  /*0a30*/  SHFL.BFLY PT, R11, R8, 0x4, 0x1f ;  /* 0x0c801f00080b7f89 */ /* 0x000e6400000e0000 */
[----:B-1----:R-:W-:Y:S01]  /*0a40*/  FADD R11, R8, R11 ;  /* 0x0000000b080b7221 */ /* 0x002fe20000000000 */
[----:B------:R-:W-:-:S04]  /*0a50*/  LOP3.LUT R8, R9, 0x3c, RZ, 0xc0, !PT ;  /* 0x0000003c09087812 */ /* 0x000fc800078ec0ff */
[----:B------:R-:W1:Y:S02]  /*0a60*/  SHFL.BFLY PT, R10, R11, 0x2, 0x1f ;  /* 0x0c401f000b0a7f89 */ /* 0x000e6400000e0000 */
[----:B-1----:R-:W-:-:S05]  /*0a70*/  FADD R10, R11, R10 ;  /* 0x0000000a0b0a7221 */ /* 0x002fca0000000000 */
[----:B------:R-:W1:Y:S02]  /*0a80*/  SHFL.BFLY PT, R13, R10, 0x1, 0x1f ;  /* 0x0c201f000a0d7f89 */ /* 0x000e6400000e0000 */
[----:B-1----:R-:W-:Y:S01]  /*0a90*/  FADD R13, R10, R13 ;  /* 0x0000000d0a0d7221 */ /* 0x002fe20000000000 */
[----:B------:R-:W-:-:S04]  /*0aa0*/  FADD R10, R2, R3 ;  /* 0x00000003020a7221 */ /* 0x000fc80000000000 */
[----:B------:R-:W-:Y:S01]  /*0ab0*/  @!P1 STS [R8+UR4], R13 ;  /* 0x0000000d08009988 */ /* 0x000fe20008000804 */
[----:B------:R-:W-:Y:S06]  /*0ac0*/  BAR.SYNC.DEFER_BLOCKING 0x0 ;  /* 0x0000000000007b1d */ /* 0x000fec0000010000 */
[----:B------:R-:W1:Y:S04]  /*0ad0*/  SHFL.BFLY PT, R3, R10, 0x10, 0x1f ;  /* 0x0e001f000a037f89 */ /* 0x000e6800000e0000 */
[----:B------:R-:W-:Y:S01]  /*0ae0*/  @!P2 LDS R12, [R37+UR4] ;  /* 0x00000004250ca984 */ /* 0x000fe20008000800 */
[----:B-1----:R-:W-:-:S05]  /*0af0*/  FADD R11, R10, R3 ;  /* 0x000000030a0b7221 */ /* 0x002fca0000000000 */
[----:B------:R-:W1:Y:S02]  /*0b00*/  SHFL.BFLY PT, R6, R11, 0x8, 0x1f ;  /* 0x0d001f000b067f89 */ /* 0x000e6400000e0000 */
[----:B-1----:R-:W-:Y:S02]  /*0b10*/  FADD R13, R11, R6 ;  /* 0x000000060b0d7221 */ /* 0x002fe40000000000 */
[----:B------:R-:W1:Y:S04]  /*0b20*/  SHFL.BFLY PT, R3, R12, 0x8, 0x1f ;  /* 0x0d001f000c037f89 */ /* 0x000e6800000e0000 */
[----:B------:R-:W3:Y:S01]  /*0b30*/  SHFL.BFLY PT, R14, R13, 0x4, 0x1f ;  /* 0x0c801f000d0e7f89 */ /* 0x000ee200000e0000 */
[----:B-1----:R-:W-:Y:S01]  /*0b40*/  FADD R3, R12, R3 ;  /* 0x000000030c037221 */ /* 0x002fe20000000000 */
[----:B---3--:R-:W-:-:S04]  /*0b50*/  FADD R14, R13, R14 ;  /* 0x0000000e0d0e7221 */ /* 0x008fc80000000000 */
[----:B------:R-:W1:Y:S04]  /*0b60*/  SHFL.BFLY PT, R6, R3, 0x4, 0x1f ;  /* 0x0c801f0003067f89 */ /* 0x000e6800000e0000 */
[----:B------:R-:W3:Y:S01]  /*0b70*/  SHFL.BFLY PT, R15, R14, 0x2, 0x1f ;  /* 0x0c401f000e0f7f89 */ /* 0x000ee200000e0000 */
[----:B-1----:R-:W-:Y:S01]  /*0b80*/  FADD R6, R3, R6 ;  /* 0x0000000603067221 */ /* 0x002fe20000000000 */
[----:B---3--:R-:W-:-:S04]  /*0b90*/  FADD R15, R14, R15 ;  /* 0x0000000f0e0f7221 */ /* 0x008fc80000000000 */
[----:B------:R-:W1:Y:S04]  /*0ba0*/  SHFL.BFLY PT, R9, R6, 0x2, 0x1f ;  /* 0x0c401f0006097f89 */ /* 0x000e6800000e0000 */
[----:B------:R-:W3:Y:S01]  /*0bb0*/  SHFL.BFLY PT, R12, R15, 0x1, 0x1f ;  /* 0x0c201f000f0c7f89 */ /* 0x000ee200000e0000 */
[----:B-1----:R-:W-:Y:S01]  /*0bc0*/  FADD R9, R6, R9 ;  /* 0x0000000906097221 */ /* 0x002fe20000000000 */
[----:B------:R-:W-:Y:S01]  /*0bd0*/  FADD R6, R4, R5 ;  /* 0x0000000504067221 */ /* 0x000fe20000000000 */
[----:B---3--:R-:W-:-:S03]  /*0be0*/  FADD R11, R15, R12 ;  /* 0x0000000c0f0b7221 */ /* 0x008fc60000000000 */
[----:B------:R-:W1:Y:S04]  /*0bf0*/  SHFL.BFLY PT, R10, R9, 0x1, 0x1f ;  /* 0x0c201f00090a7f89 */ /* 0x000e6800000e0000 */
[----:B------:R-:W3:Y:S01]  /*0c00*/  SHFL.BFLY PT, R5, R6, 0x10, 0x1f ;  /* 0x0e001f0006057f89 */ /* 0x000ee200000e0000 */
[----:B-1----:R-:W-:Y:S01]  /*0c10*/  FADD R10, R9, R10 ;  /* 0x0000000a090a7221 */ /* 0x002fe20000000000 */
[----:B---3--:R-:W-:-:S04]  /*0c20*/  FADD R9, R6, R5 ;  /* 0x0000000506097221 */ /* 0x008fc80000000000 */
[----:B------:R-:W-:Y:S01]  /*0c30*/  @P0 STS [R37+UR4], R10 ;  /* 0x0000000a25000988 */ /* 0x000fe20008000804 */
[----:B------:R-:W-:Y:S06]  /*0c40*/  BAR.SYNC.DEFER_BLOCKING 0x0 ;  /* 0x0000000000007b1d */ /* 0x000fec0000010000 */
[----:B------:R-:W1:Y:S04]  /*0c50*/  SHFL.BFLY PT, R4, R9, 0x8, 0x1f ;  /* 0x0d001f0009047f89 */ /* 0x000e6800000e0000 */
[----:B------:R-:W-:Y:S01]  /*0c60*/  LDS R3, [UR4] ;  /* 0x00000004ff037984 */ /* 0x000fe20008000800 */
[----:B------:R-:W-:Y:S01]  /*0c70*/  BAR.SYNC.DEFER_BLOCKING 0x0 ;  /* 0x0000000000007b1d */ /* 0x000fe20000010000 */
[----:B-1----:R-:W-:-:S05]  /*0c80*/  FADD R10, R9, R4 ;  /* 0x00000004090a7221 */ /* 0x002fca0000000000 */
[----:B------:R-:W1:Y:S04]  /*0c90*/  SHFL.BFLY PT, R7, R10, 0x4, 0x1f ;  /* 0x0c801f000a077f89 */ /* 0x000e6800000e0000 */
[----:B------:R1:W-:Y:S01]  /*0ca0*/  @!P1 STS [R8+UR4], R11 ;  /* 0x0000000b08009988 */ /* 0x0003e20008000804 */
[----:B------:R-:W-:Y:S01]  /*0cb0*/  BAR.SYNC.DEFER_BLOCKING 0x0 ;  /* 0x0000000000007b1d */ /* 0x000fe20000010000 */
[----:B-1----:R-:W-:Y:S01]  /*0cc0*/  FADD R11, R10, R7 ;  /* 0x000000070a0b7221 */ /* 0x002fe20000000000 */
[----:B------:R-:W-:-:S04]  /*0cd0*/  FADD R3, R3, 9.9999999747524270788e-07 ;  /* 0x358637bd03037421 */ /* 0x000fc80000000000 */
[----:B------:R-:W1:Y:S04]  /*0ce0*/  SHFL.BFLY PT, R6, R11, 0x2, 0x1f ;  /* 0x0c401f000b067f89 */ /* 0x000e6800000e0000 */
[----:B------:R-:W3:Y:S01]  /*0cf0*/  @!P2 LDS R0, [R37+UR4] ;  /* 0x000000042500a984 */ /* 0x000ee20008000800 */
[----:B-1----:R-:W-:-:S05]  /*0d00*/  FADD R6, R11, R6 ;  /* 0x000000060b067221 */ /* 0x002fca0000000000 */
[----:B------:R-:W1:Y:S04]  /*0d10*/  SHFL.BFLY PT, R9, R6, 0x1, 0x1f ;  /* 0x0c201f0006097f89 */ /* 0x000e6800000e0000 */
[----:B---3--:R-:W3:Y:S01]  /*0d20*/  SHFL.BFLY PT, R5, R0, 0x8, 0x1f ;  /* 0x0d001f0000057f89 */ /* 0x008ee200000e0000 */
[----:B-1----:R-:W-:Y:S01]  /*0d30*/  FADD R13, R6, R9 ;  /* 0x00000009060d7221 */ /* 0x002fe20000000000 */
[----:B---3--:R-:W-:-:S05]  /*0d40*/  FADD R5, R0, R5 ;  /* 0x0000000500057221 */ /* 0x008fca0000000000 */
[----:B------:R-:W1:Y:S02]  /*0d50*/  SHFL.BFLY PT, R4, R5, 0x4, 0x1f ;  /* 0x0c801f0005047f89 */ /* 0x000e6400000e0000 */
[----:B-1----:R-:W-:-:S05]  /*0d60*/  FADD R4, R5, R4 ;  /* 0x0000000405047221 */ /* 0x002fca0000000000 */
[----:B------:R-:W1:Y:S02]  /*0d70*/  SHFL.BFLY PT, R7, R4, 0x2, 0x1f ;  /* 0x0c401f0004077f89 */ /* 0x000e6400000e0000 */
[----:B-1----:R-:W-:-:S05]  /*0d80*/  FADD R7, R4, R7 ;  /* 0x0000000704077221 */ /* 0x002fca0000000000 */
[----:B------:R-:W1:Y:S02]  /*0d90*/  SHFL.BFLY PT, R0, R7, 0x1, 0x1f ;  /* 0x0c201f0007007f89 */ /* 0x000e6400000e0000 */
[----:B-1----:R-:W-:-:S05]  /*0da0*/  FADD R0, R7, R0 ;  /* 0x0000000007007221 */ /* 0x002fca0000000000 */
[----:B------:R-:W-:Y:S01]  /*0db0*/  @P0 STS [R37+UR4], R0 ;  /* 0x0000000025000988 */ /* 0x000fe20008000804 */
[----:B------:R-:W-:Y:S06]  /*0dc0*/  BAR.SYNC.DEFER_BLOCKING 0x0 ;  /* 0x0000000000007b1d */ /* 0x000fec0000010000 */
[----:B------:R-:W-:Y:S02]  /*0dd0*/  LDS R5, [UR4] ;  /* 0x00000004ff057984 */ /* 0x000fe40008000800 */
[----:B------:R-:W-:Y:S06]  /*0de0*/  BAR.SYNC.DEFER_BLOCKING 0x0 ;  /* 0x0000000000007b1d */ /* 0x000fec0000010000 */
[----:B------:R-:W-:Y:S02]  /*0df0*/  @!P1 STS [R8+UR4], R13 ;  /* 0x0000000d08009988 */ /* 0x000fe40008000804 */
[----:B------:R-:W-:Y:S06]  /*0e00*/  BAR.SYNC.DEFER_BLOCKING 0x0 ;  /* 0x0000000000007b1d */ /* 0x000fec0000010000 */
[----:B------:R-:W1:Y:S04]  /*0e10*/  @!P2 LDS R2, [R37+UR4] ;  /* 0x000000042502a984 */ /* 0x000e680008000800 */
[----:B-1----:R-:W1:Y:S02]  /*0e20*/  SHFL.BFLY PT, R7, R2, 0x8, 0x1f ;  /* 0x0d001f0002077f89 */ /* 0x002e6400000e0000 */
[----:B-1----:R-:W-:-:S05]  /*0e30*/  FADD R7, R2, R7 ;  /* 0x0000000702077221 */ /* 0x002fca0000000000 */
        /* <DEDUP_REMOVED lines=8> */
[----:B------:R-:W1:Y:S02]  /*0ec0*/  LDS R6, [UR4] ;  /* 0x00000004ff067984 */ /* 0x000e640008000800 */
[----:B-1----:R-:W-:-:S06]  /*0ed0*/  FMUL R5, R5, R6 ;  /* 0x0000000605057220 */ /* 0x002fcc0000400000 */
[----:B------:R-:W1:Y:S02]  /*0ee0*/  MUFU.SQRT R5, R5 ;  /* 0x0000000500057308 */ /* 0x000e640000002000 */
[----:B-1----:R-:W-:Y:S01]  /*0ef0*/  FADD R2, R5, 9.9999999747524270788e-07 ;  /* 0x358637bd05027421 */ /* 0x002fe20000000000 */
[----:B------:R-:W-:Y:S04]  /*0f00*/  BAR.SYNC.DEFER_BLOCKING 0x0 ;  /* 0x0000000000007b1d */ /* 0x000fe80000010000 */
[----:B------:R-:W-:-:S13]  /*0f10*/  FSETP.GT.AND P0, PT, R2, 8.50705917302346158658e+37, PT ;  /* 0x7e8000000200780b */ /* 0x000fda0003f04000 */
[----:B------:R-:W-:Y:S01]  /*0f20*/  @P0 FMUL R2, R2, 0.25 ;  /* 0x3e80000002020820 */ /* 0x000fe20000400000 */
[----:B------:R-:W-:Y:S01]  /*0f30*/  @P0 FMUL R3, R3, 0.25 ;  /* 0x3e80000003030820 */ /* 0x000fe20000400000 */
[----:B------:R-:W-:-:S04]  /*0f40*/  LOP3.LUT P0, RZ, R36, 0x1ff, RZ, 0xc0, !PT ;  /* 0x000001ff24ff7812 */ /* 0x000fc8000780c0ff */
[----:B------:R-:W1:Y:S01]  /*0f50*/  MUFU.RCP R2, R2 ;  /* 0x0000000200027308 */ /* 0x000e620000001000 */
[----:B--2---:R-:W-:Y:S01]  /*0f60*/  ISETP.LT.AND P0, PT, R25, 0x4, !P0 ;  /* 0x000000041900780c */ /* 0x004fe20004701270 */
[----:B-1----:R-:W-:-:S05]  /*0f70*/  FMUL R3, R2, R3 ;  /* 0x0000000302037220 */ /* 0x002fca0000400000 */
[----:B------:R1:W-:Y:S01]  /*0f80*/  STS [UR4], R3 ;  /* 0x00000003ff007988 */ /* 0x0003e20008000804 */
[----:B------:R-:W-:Y:S06]  /*0f90*/  BAR.SYNC.DEFER_BLOCKING 0x0 ;  /* 0x0000000000007b1d */ /* 0x000fec0000010000 */
[----:B-1----:R-:W-:Y:S05]  /*0fa0*/  @!P0 EXIT ;  /* 0x000000000000894d */ /* 0x002fea0003800000 */
[----:B------:R-:W0:Y:S01]  /*0fb0*/  LDS R7, [UR4] ;  /* 0x00000004ff077984 */ /* 0x000e220008000800 */
[----:B------:R-:W1:Y:S01]  /*0fc0*/  LDC.64 R2, c[0x0][0x250] ;  /* 0x00009400ff027b82 */ /* 0x000e620000000a00 */
[----:B------:R-:W-:-:S04]  /*0fd0*/  IMAD R5, R25, 0x5, RZ ;  /* 0x0000000519057824 */ /* 0x000fc800078e02ff */
[----:B-1----:R-:W-:-:S05]  /*0fe0*/  IMAD.WIDE R2, R5, 0x4, R2 ;  /* 0x0000000405027825 */ /* 0x002fca00078e0202 */
[----:B0-----:R-:W-:Y:S01]  /*0ff0*/  STG.E desc[UR6][R2.64], R7 ;  /* 0x0000000702007986 */ /* 0x001fe2000c101906 */
[----:B------:R-:W-:Y:S05]  /*1000*/  EXIT ;  /* 0x000000000000794d */ /* 0x000fea0003800000 */
.L_x_1:
[----:B------:R-:W-:-:S00]  /*1010*/  BRA `(.L_x_1) ;  /* 0xfffffffc00fc7947 */ /* 0x000fc0000383ffff */
[----:B------:R-:W-:-:S00]  /*1020*/  NOP ;  /* 0x0000000000007918 */ /* 0x000fc00000000000 */
        /* <DEDUP_REMOVED lines=13> */
.L_x_2:


//--------------------- .nv.global.init           --------------------------
	.section	.nv.global.init,"aw",@progbits
.nv.global.init:
	.type		_$_str,@object
	.size		_$_str,(_$_str_$_2 - _$_str)
_$_str:
        /*0000*/ 	.byte	0x5f, 0x5f, 0x43, 0x55, 0x44, 0x41, 0x5f, 0x46, 0x54, 0x5a, 0x00
	.type		_$_str_$_2,@object
	.size		_$_str_$_2,(.L_1 - _$_str_$_2)
_$_str_$_2:
        /*000b*/ 	.byte	0x5f, 0x5f, 0x43, 0x55, 0x44, 0x41, 0x5f, 0x50, 0x52, 0x45, 0x43, 0x5f, 0x53, 0x51, 0x52, 0x54
        /*001b*/ 	.byte	0x00
.L_1:


//--------------------- .nv.shared.triton_red_fused_add_mul_stack_sub_sum_56 --------------------------
	.section	.nv.shared.triton_red_fused_add_mul_stack_sub_sum_56,"aw",@nobits
	.sectionflags	@""
	.align	16
	.zero		1024


//--------------------- .nv.constant0.triton_red_fused_add_mul_stack_sub_sum_56 --------------------------
	.section	.nv.constant0.triton_red_fused_add_mul_stack_sub_sum_56,"a",@progbits
	.sectionflags	@""
	.align	4
.nv.constant0.triton_red_fused_add_mul_stack_sub_sum_56:
	.zero		608
